//
// Generated by NVIDIA NVVM Compiler
//
// Compiler Build ID: CL-36424714
// Cuda compilation tools, release 13.0, V13.0.88
// Based on NVVM 20.0.0
//

.version 9.0
.target sm_100
.address_size 64

	// .globl	_Z19construct_julia_setPif

.visible .entry _Z19construct_julia_setPif(
	.param .u64 .ptr .align 1 _Z19construct_julia_setPif_param_0,
	.param .f32 _Z19construct_julia_setPif_param_1
)
{
	.reg .pred 	%p<10>;
	.reg .b32 	%r<22>;
	.reg .b32 	%f<77>;
	.reg .b64 	%rd<5>;

	ld.param.u64 	%rd1, [_Z19construct_julia_setPif_param_0];
	ld.param.f32 	%f35, [_Z19construct_julia_setPif_param_1];
	mov.u32 	%r6, %ctaid.x;
	mov.u32 	%r7, %ctaid.y;
	shl.b32 	%r8, %r7, 10;
	add.s32 	%r1, %r8, %r6;
	sub.s32 	%r9, 512, %r6;
	cvt.rn.f32.s32 	%f36, %r9;
	mul.f32 	%f37, %f35, %f36;
	mul.f32 	%f76, %f37, 0f3B000000;
	sub.s32 	%r10, 512, %r7;
	cvt.rn.f32.s32 	%f38, %r10;
	mul.f32 	%f39, %f35, %f38;
	mul.f32 	%f75, %f39, 0f3B000000;
	mov.b32 	%r20, 0;
	bra.uni 	$L__BB0_9;
$L__BB0_1:
	sub.f32 	%f46, %f33, %f34;
	add.f32 	%f3, %f46, 0fBF4CCCCD;
	add.f32 	%f47, %f31, %f31;
	fma.rn.f32 	%f4, %f47, %f32, 0f3E1FBE77;
	mul.f32 	%f5, %f3, %f3;
	mul.f32 	%f6, %f4, %f4;
	add.f32 	%f48, %f6, %f5;
	sqrt.rn.f32 	%f49, %f48;
	setp.gt.f32 	%p2, %f49, 0f44800000;
	@%p2 bra 	$L__BB0_10;
	sub.f32 	%f50, %f5, %f6;
	add.f32 	%f7, %f50, 0fBF4CCCCD;
	add.f32 	%f51, %f3, %f3;
	fma.rn.f32 	%f8, %f51, %f4, 0f3E1FBE77;
	mul.f32 	%f9, %f7, %f7;
	mul.f32 	%f10, %f8, %f8;
	add.f32 	%f52, %f10, %f9;
	sqrt.rn.f32 	%f53, %f52;
	setp.gt.f32 	%p3, %f53, 0f44800000;
	@%p3 bra 	$L__BB0_10;
	sub.f32 	%f54, %f9, %f10;
	add.f32 	%f11, %f54, 0fBF4CCCCD;
	add.f32 	%f55, %f7, %f7;
	fma.rn.f32 	%f12, %f55, %f8, 0f3E1FBE77;
	mul.f32 	%f13, %f11, %f11;
	mul.f32 	%f14, %f12, %f12;
	add.f32 	%f56, %f14, %f13;
	sqrt.rn.f32 	%f57, %f56;
	setp.gt.f32 	%p4, %f57, 0f44800000;
	@%p4 bra 	$L__BB0_10;
	sub.f32 	%f58, %f13, %f14;
	add.f32 	%f15, %f58, 0fBF4CCCCD;
	add.f32 	%f59, %f11, %f11;
	fma.rn.f32 	%f16, %f59, %f12, 0f3E1FBE77;
	mul.f32 	%f17, %f15, %f15;
	mul.f32 	%f18, %f16, %f16;
	add.f32 	%f60, %f18, %f17;
	sqrt.rn.f32 	%f61, %f60;
	setp.gt.f32 	%p5, %f61, 0f44800000;
	@%p5 bra 	$L__BB0_10;
	sub.f32 	%f62, %f17, %f18;
	add.f32 	%f19, %f62, 0fBF4CCCCD;
	add.f32 	%f63, %f15, %f15;
	fma.rn.f32 	%f20, %f63, %f16, 0f3E1FBE77;
	mul.f32 	%f21, %f19, %f19;
	mul.f32 	%f22, %f20, %f20;
	add.f32 	%f64, %f22, %f21;
	sqrt.rn.f32 	%f65, %f64;
	setp.gt.f32 	%p6, %f65, 0f44800000;
	@%p6 bra 	$L__BB0_10;
	sub.f32 	%f66, %f21, %f22;
	add.f32 	%f23, %f66, 0fBF4CCCCD;
	add.f32 	%f67, %f19, %f19;
	fma.rn.f32 	%f24, %f67, %f20, 0f3E1FBE77;
	mul.f32 	%f25, %f23, %f23;
	mul.f32 	%f26, %f24, %f24;
	add.f32 	%f68, %f26, %f25;
	sqrt.rn.f32 	%f69, %f68;
	setp.gt.f32 	%p7, %f69, 0f44800000;
	@%p7 bra 	$L__BB0_10;
	sub.f32 	%f70, %f25, %f26;
	add.f32 	%f76, %f70, 0fBF4CCCCD;
	add.f32 	%f71, %f23, %f23;
	fma.rn.f32 	%f75, %f71, %f24, 0f3E1FBE77;
	mul.f32 	%f72, %f76, %f76;
	fma.rn.f32 	%f73, %f75, %f75, %f72;
	sqrt.rn.f32 	%f74, %f73;
	setp.gt.f32 	%p8, %f74, 0f44800000;
	@%p8 bra 	$L__BB0_10;
	add.s32 	%r20, %r20, 8;
	setp.eq.s32 	%p9, %r20, 256;
	mov.b32 	%r21, 1;
	@%p9 bra 	$L__BB0_10;
$L__BB0_9:
	mul.f32 	%f40, %f76, %f76;
	mul.f32 	%f41, %f75, %f75;
	sub.f32 	%f42, %f40, %f41;
	add.f32 	%f31, %f42, 0fBF4CCCCD;
	add.f32 	%f43, %f76, %f76;
	fma.rn.f32 	%f32, %f43, %f75, 0f3E1FBE77;
	mul.f32 	%f33, %f31, %f31;
	mul.f32 	%f34, %f32, %f32;
	add.f32 	%f44, %f34, %f33;
	sqrt.rn.f32 	%f45, %f44;
	setp.leu.f32 	%p1, %f45, 0f44800000;
	mov.b32 	%r21, 0;
	@%p1 bra 	$L__BB0_1;
$L__BB0_10:
	cvta.to.global.u64 	%rd2, %rd1;
	mul.wide.u32 	%rd3, %r1, 4;
	add.s64 	%rd4, %rd2, %rd3;
	st.global.u32 	[%rd4], %r21;
	ret;

}


// ===== COMPILED SASS (sm_100) =====

	.target	sm_100

	.elftype	@"ET_EXEC"


//--------------------- .note.nv.tkinfo           --------------------------
	.section	.note.nv.tkinfo,"",@"SHT_NOTE"
	.sectionflags	@"SHF_NOTE_NV_TKINFO"
	.tkinfo
        /*0018*/ 	.word	0x00000002
        /*0030*/ 	.string	""
        /*0030*/ 	.string	"ptxas"
        /*0030*/ 	.string	"Cuda compilation tools, release 13.0, V13.0.88"
        /*0030*/ 	.string	"Build cuda_13.0.r13.0/compiler.36424714_0"
        /*0030*/ 	.string	"-arch sm_100 -m 64 "



//--------------------- .note.nv.cuinfo           --------------------------
	.section	.note.nv.cuinfo,"",@"SHT_NOTE"
	.sectionflags	@"SHF_NOTE_NV_CUINFO"
        /*0018*/ 	.short	0x0002
        /*001a*/ 	.short	0x0064
        /*001c*/ 	.short	0x0082
	.zero		2


//--------------------- .nv.info                  --------------------------
	.section	.nv.info,"",@"SHT_CUDA_INFO"
	.align	4


	//----- nvinfo : EIATTR_REGCOUNT
	.align		4
        /*0000*/ 	.byte	0x04, 0x2f
        /*0002*/ 	.short	(.L_1 - .L_0)
	.align		4
.L_0:
        /*0004*/ 	.word	index@(_Z19construct_julia_setPif)
        /*0008*/ 	.word	0x00000012


	//----- nvinfo : EIATTR_FRAME_SIZE
	.align		4
.L_1:
        /*000c*/ 	.byte	0x04, 0x11
        /*000e*/ 	.short	(.L_3 - .L_2)
	.align		4
.L_2:
        /*0010*/ 	.word	index@($__internal_0_$__cuda_sm20_sqrt_rn_f32_slowpath)
        /*0014*/ 	.word	0x00000000


	//----- nvinfo : EIATTR_FRAME_SIZE
	.align		4
.L_3:
        /*0018*/ 	.byte	0x04, 0x11
        /*001a*/ 	.short	(.L_5 - .L_4)
	.align		4
.L_4:
        /*001c*/ 	.word	index@(_Z19construct_julia_setPif)
        /*0020*/ 	.word	0x00000000


	//----- nvinfo : EIATTR_MIN_STACK_SIZE
	.align		4
.L_5:
        /*0024*/ 	.byte	0x04, 0x12
        /*0026*/ 	.short	(.L_7 - .L_6)
	.align		4
.L_6:
        /*0028*/ 	.word	index@(_Z19construct_julia_setPif)
        /*002c*/ 	.word	0x00000000
.L_7:


//--------------------- .nv.compat                --------------------------
	.section	.nv.compat,"",@"SHT_CUDA_COMPAT_INFO"
	.align	4
        /*0000*/ 	.byte	0x02, 0x09, 0x00, 0x00, 0x02, 0x02, 0x01, 0x00, 0x02, 0x05, 0x05, 0x00, 0x03, 0x07, 0x01, 0x01
        /*0010*/ 	.byte	0x02, 0x03, 0x00, 0x00, 0x02, 0x06, 0x01, 0x00, 0x04, 0x0b, 0x08, 0x00, 0x01, 0x00, 0x00, 0x00
        /*0020*/ 	.byte	0x00, 0x00, 0x00, 0x00


//--------------------- .nv.info._Z19construct_julia_setPif --------------------------
	.section	.nv.info._Z19construct_julia_setPif,"",@"SHT_CUDA_INFO"
	.sectionflags	@""
	.align	4


	//----- nvinfo : EIATTR_CUDA_API_VERSION
	.align		4
        /*0000*/ 	.byte	0x04, 0x37
        /*0002*/ 	.short	(.L_9 - .L_8)
.L_8:
        /*0004*/ 	.word	0x00000082


	//----- nvinfo : EIATTR_KPARAM_INFO
	.align		4
.L_9:
        /*0008*/ 	.byte	0x04, 0x17
        /*000a*/ 	.short	(.L_11 - .L_10)
.L_10:
        /*000c*/ 	.word	0x00000000
        /*0010*/ 	.short	0x0001
        /*0012*/ 	.short	0x0008
        /*0014*/ 	.byte	0x00, 0xf0, 0x11, 0x00


	//----- nvinfo : EIATTR_KPARAM_INFO
	.align		4
.L_11:
        /*0018*/ 	.byte	0x04, 0x17
        /*001a*/ 	.short	(.L_13 - .L_12)
.L_12:
        /*001c*/ 	.word	0x00000000
        /*0020*/ 	.short	0x0000
        /*0022*/ 	.short	0x0000
        /*0024*/ 	.byte	0x00, 0xf5, 0x21, 0x00


	//----- nvinfo : EIATTR_SPARSE_MMA_MASK
	.align		4
.L_13:
        /*0028*/ 	.byte	0x03, 0x50
        /*002a*/ 	.short	0x0000


	//----- nvinfo : EIATTR_MAXREG_COUNT
	.align		4
        /*002c*/ 	.byte	0x03, 0x1b
        /*002e*/ 	.short	0x00ff


	//----- nvinfo : EIATTR_MERCURY_ISA_VERSION
	.align		4
        /*0030*/ 	.byte	0x03, 0x5f
        /*0032*/ 	.short	0x0101


	//----- nvinfo : EIATTR_VRC_CTA_INIT_COUNT
	.align		4
        /*0034*/ 	.byte	0x02, 0x4a
	.zero		1
	.zero		1


	//----- nvinfo : EIATTR_EXIT_INSTR_OFFSETS
	.align		4
        /*0038*/ 	.byte	0x04, 0x1c
        /*003a*/ 	.short	(.L_15 - .L_14)


	//   ....[0]....
.L_14:
        /*003c*/ 	.word	0x00000bf0


	//----- nvinfo : EIATTR_CRS_STACK_SIZE
	.align		4
.L_15:
        /*0040*/ 	.byte	0x04, 0x1e
        /*0042*/ 	.short	(.L_17 - .L_16)
.L_16:
        /*0044*/ 	.word	0x00000000


	//----- nvinfo : EIATTR_CBANK_PARAM_SIZE
	.align		4
.L_17:
        /*0048*/ 	.byte	0x03, 0x19
        /*004a*/ 	.short	0x000c


	//----- nvinfo : EIATTR_PARAM_CBANK
	.align		4
        /*004c*/ 	.byte	0x04, 0x0a
        /*004e*/ 	.short	(.L_19 - .L_18)
	.align		4
.L_18:
        /*0050*/ 	.word	index@(.nv.constant0._Z19construct_julia_setPif)
        /*0054*/ 	.short	0x0380
        /*0056*/ 	.short	0x000c


	//----- nvinfo : EIATTR_SW_WAR
	.align		4
.L_19:
        /*0058*/ 	.byte	0x04, 0x36
        /*005a*/ 	.short	(.L_21 - .L_20)
.L_20:
        /*005c*/ 	.word	0x00000008
.L_21:


//--------------------- .nv.callgraph             --------------------------
	.section	.nv.callgraph,"",@"SHT_CUDA_CALLGRAPH"
	.align	4
	.sectionentsize	8
	.align		4
        /*0000*/ 	.word	0x00000000
	.align		4
        /*0004*/ 	.word	0xffffffff
	.align		4
        /*0008*/ 	.word	0x00000000
	.align		4
        /*000c*/ 	.word	0xfffffffe
	.align		4
        /*0010*/ 	.word	0x00000000
	.align		4
        /*0014*/ 	.word	0xfffffffd
	.align		4
        /*0018*/ 	.word	0x00000000
	.align		4
        /*001c*/ 	.word	0xfffffffc


//--------------------- .text._Z19construct_julia_setPif --------------------------
	.section	.text._Z19construct_julia_setPif,"ax",@progbits
	.align	128
        .global         _Z19construct_julia_setPif
        .type           _Z19construct_julia_setPif,@function
        .size           _Z19construct_julia_setPif,(.L_x_20 - _Z19construct_julia_setPif)
        .other          _Z19construct_julia_setPif,@"STO_CUDA_ENTRY STV_DEFAULT"
_Z19construct_julia_setPif:
.text._Z19construct_julia_setPif:
[----:B------:R-:W-:Y:S01]  /*0000*/  LDC R1, c[0x0][0x37c] ;  /* 0x0000df00ff017b82 */ /* 0x000fe20000000800 */
[----:B------:R-:W0:Y:S07]  /*0010*/  S2R R4, SR_CTAID.Y ;  /* 0x0000000000047919 */ /* 0x000e2e0000002600 */
[----:B------:R-:W1:Y:S01]  /*0020*/  S2UR UR5, SR_CTAID.X ;  /* 0x00000000000579c3 */ /* 0x000e620000002500 */
[----:B------:R-:W2:Y:S01]  /*0030*/  LDCU UR8, c[0x0][0x388] ;  /* 0x00007100ff0877ac */ /* 0x000ea20008000800 */
[----:B------:R-:W3:Y:S01]  /*0040*/  LDCU.64 UR6, c[0x0][0x358] ;  /* 0x00006b00ff0677ac */ /* 0x000ee20008000a00 */
[----:B-1----:R-:W-:-:S06]  /*0050*/  UIADD3 UR4, UPT, UPT, -UR5, 0x200, URZ ;  /* 0x0000020005047890 */ /* 0x002fcc000fffe1ff */
[----:B------:R-:W-:Y:S01]  /*0060*/  I2FP.F32.S32 R0, UR4 ;  /* 0x0000000400007c45 */ /* 0x000fe20008201400 */
[----:B------:R-:W-:Y:S01]  /*0070*/  UMOV UR4, URZ ;  /* 0x000000ff00047c82 */ /* 0x000fe20008000000 */
[----:B0-----:R-:W-:-:S03]  /*0080*/  IADD3 R2, PT, PT, -R4, 0x200, RZ ;  /* 0x0000020004027810 */ /* 0x001fc60007ffe1ff */
[----:B--2---:R-:W-:Y:S01]  /*0090*/  FMUL R0, R0, UR8 ;  /* 0x0000000800007c20 */ /* 0x004fe20008400000 */
[----:B------:R-:W-:-:S03]  /*00a0*/  I2FP.F32.S32 R2, R2 ;  /* 0x0000000200027245 */ /* 0x000fc60000201400 */
[----:B------:R-:W-:Y:S02]  /*00b0*/  FMUL R10, R0, 0.001953125 ;  /* 0x3b000000000a7820 */ /* 0x000fe40000400000 */
[----:B------:R-:W-:Y:S01]  /*00c0*/  FMUL R3, R2, UR8 ;  /* 0x0000000802037c20 */ /* 0x000fe20008400000 */
[----:B------:R-:W-:-:S03]  /*00d0*/  LEA R2, R4, UR5, 0xa ;  /* 0x0000000504027c11 */ /* 0x000fc6000f8e50ff */
[----:B---3--:R-:W-:-:S07]  /*00e0*/  FMUL R11, R3, 0.001953125 ;  /* 0x3b000000030b7820 */ /* 0x008fce0000400000 */
.L_x_17:
[----:B------:R-:W-:Y:S01]  /*00f0*/  FMUL R3, R11, R11 ;  /* 0x0000000b0b037220 */ /* 0x000fe20000400000 */
[----:B------:R-:W-:-:S03]  /*0100*/  FADD R0, R10, R10 ;  /* 0x0000000a0a007221 */ /* 0x000fc60000000000 */
[----:B------:R-:W-:Y:S01]  /*0110*/  FFMA R3, R10, R10, -R3 ;  /* 0x0000000a0a037223 */ /* 0x000fe20000000803 */
[----:B------:R-:W-:-:S03]  /*0120*/  FFMA R10, R0, R11, 0.15600000321865081787 ;  /* 0x3e1fbe77000a7423 */ /* 0x000fc6000000000b */
[----:B------:R-:W-:Y:S01]  /*0130*/  FADD R11, R3, -0.80000001192092895508 ;  /* 0xbf4ccccd030b7421 */ /* 0x000fe20000000000 */
[----:B------:R-:W-:-:S03]  /*0140*/  FMUL R13, R10, R10 ;  /* 0x0000000a0a0d7220 */ /* 0x000fc60000400000 */
[----:B------:R-:W-:-:S04]  /*0150*/  FMUL R12, R11, R11 ;  /* 0x0000000b0b0c7220 */ /* 0x000fc80000400000 */
[----:B------:R-:W-:-:S04]  /*0160*/  FADD R3, R12, R13 ;  /* 0x0000000d0c037221 */ /* 0x000fc80000000000 */
[----:B------:R0:W1:Y:S01]  /*0170*/  MUFU.RSQ R4, R3 ;  /* 0x0000000300047308 */ /* 0x0000620000001400 */
[----:B------:R-:W-:-:S04]  /*0180*/  IADD3 R0, PT, PT, R3, -0xd000000, RZ ;  /* 0xf300000003007810 */ /* 0x000fc80007ffe0ff */
[----:B------:R-:W-:-:S13]  /*0190*/  ISETP.GT.U32.AND P0, PT, R0, 0x727fffff, PT ;  /* 0x727fffff0000780c */ /* 0x000fda0003f04070 */
[----:B01----:R-:W-:Y:S05]  /*01a0*/  @!P0 BRA `(.L_x_0) ;  /* 0x0000000000108947 */ /* 0x003fea0003800000 */
[----:B------:R-:W-:Y:S02]  /*01b0*/  MOV R0, R3 ;  /* 0x0000000300007202 */ /* 0x000fe40000000f00 */
[----:B------:R-:W-:-:S07]  /*01c0*/  MOV R4, 0x1e0 ;  /* 0x000001e000047802 */ /* 0x000fce0000000f00 */
[----:B------:R-:W-:Y:S05]  /*01d0*/  CALL.REL.NOINC `($__internal_0_$__cuda_sm20_sqrt_rn_f32_slowpath) ;  /* 0x0000000800887944 */ /* 0x000fea0003c00000 */
[----:B------:R-:W-:Y:S05]  /*01e0*/  BRA `(.L_x_1) ;  /* 0x0000000000107947 */ /* 0x000fea0003800000 */
.L_x_0:
[----:B------:R-:W-:Y:S01]  /*01f0*/  FMUL.FTZ R0, R3, R4 ;  /* 0x0000000403007220 */ /* 0x000fe20000410000 */
[----:B------:R-:W-:-:S03]  /*0200*/  FMUL.FTZ R4, R4, 0.5 ;  /* 0x3f00000004047820 */ /* 0x000fc60000410000 */
[----:B------:R-:W-:-:S04]  /*0210*/  FFMA R3, -R0, R0, R3 ;  /* 0x0000000000037223 */ /* 0x000fc80000000103 */
[----:B------:R-:W-:-:S07]  /*0220*/  FFMA R0, R3, R4, R0 ;  /* 0x0000000403007223 */ /* 0x000fce0000000000 */
.L_x_1:
[----:B------:R-:W-:Y:S01]  /*0230*/  FSETP.GT.AND P0, PT, R0, 1024, PT ;  /* 0x448000000000780b */ /* 0x000fe20003f04000 */
[----:B------:R-:W-:-:S12]  /*0240*/  HFMA2 R3, -RZ, RZ, 0, 0 ;  /* 0x00000000ff037431 */ /* 0x000fd800000001ff */
[----:B------:R-:W-:Y:S05]  /*0250*/  @P0 BRA `(.L_x_2) ;  /* 0x0000000800580947 */ /* 0x000fea0003800000 */
[----:B------:R-:W-:Y:S01]  /*0260*/  FADD R0, R12, -R13 ;  /* 0x8000000d0c007221 */ /* 0x000fe20000000000 */
[----:B------:R-:W-:-:S03]  /*0270*/  FADD R5, R11, R11 ;  /* 0x0000000b0b057221 */ /* 0x000fc60000000000 */
[----:B------:R-:W-:Y:S01]  /*0280*/  FADD R11, R0, -0.80000001192092895508 ;  /* 0xbf4ccccd000b7421 */ /* 0x000fe20000000000 */
[----:B------:R-:W-:-:S03]  /*0290*/  FFMA R13, R5, R10, 0.15600000321865081787 ;  /* 0x3e1fbe77050d7423 */ /* 0x000fc6000000000a */
[----:B------:R-:W-:Y:S01]  /*02a0*/  FMUL R10, R11, R11 ;  /* 0x0000000b0b0a7220 */ /* 0x000fe20000400000 */
        /* <DEDUP_REMOVED lines=10> */
.L_x_3:
[----:B------:R-:W-:Y:S01]  /*0350*/  FMUL.FTZ R0, R5, R4 ;  /* 0x0000000405007220 */ /* 0x000fe20000410000 */
[----:B------:R-:W-:-:S03]  /*0360*/  FMUL.FTZ R4, R4, 0.5 ;  /* 0x3f00000004047820 */ /* 0x000fc60000410000 */
[----:B------:R-:W-:-:S04]  /*0370*/  FFMA R5, -R0, R0, R5 ;  /* 0x0000000000057223 */ /* 0x000fc80000000105 */
[----:B------:R-:W-:-:S07]  /*0380*/  FFMA R0, R5, R4, R0 ;  /* 0x0000000405007223 */ /* 0x000fce0000000000 */
.L_x_4:
[----:B------:R-:W-:-:S13]  /*0390*/  FSETP.GT.AND P0, PT, R0, 1024, PT ;  /* 0x448000000000780b */ /* 0x000fda0003f04000 */
        /* <DEDUP_REMOVED lines=16> */
.L_x_5:
[----:B------:R-:W-:Y:S01]  /*04a0*/  FMUL.FTZ R0, R5, R4 ;  /* 0x0000000405007220 */ /* 0x000fe20000410000 */
[----:B------:R-:W-:-:S03]  /*04b0*/  FMUL.FTZ R4, R4, 0.5 ;  /* 0x3f00000004047820 */ /* 0x000fc60000410000 */
[----:B------:R-:W-:-:S04]  /*04c0*/  FFMA R5, -R0, R0, R5 ;  /* 0x0000000000057223 */ /* 0x000fc80000000105 */
[----:B------:R-:W-:-:S07]  /*04d0*/  FFMA R0, R5, R4, R0 ;  /* 0x0000000405007223 */ /* 0x000fce0000000000 */
.L_x_6:
        /* <DEDUP_REMOVED lines=17> */
.L_x_7:
[----:B------:R-:W-:Y:S01]  /*05f0*/  FMUL.FTZ R0, R5, R4 ;  /* 0x0000000405007220 */ /* 0x000fe20000410000 */
[----:B------:R-:W-:-:S03]  /*0600*/  FMUL.FTZ R4, R4, 0.5 ;  /* 0x3f00000004047820 */ /* 0x000fc60000410000 */
[----:B------:R-:W-:-:S04]  /*0610*/  FFMA R5, -R0, R0, R5 ;  /* 0x0000000000057223 */ /* 0x000fc80000000105 */
[----:B------:R-:W-:-:S07]  /*0620*/  FFMA R0, R5, R4, R0 ;  /* 0x0000000405007223 */ /* 0x000fce0000000000 */
.L_x_8:
        /* <DEDUP_REMOVED lines=17> */
.L_x_9:
[----:B------:R-:W-:Y:S01]  /*0740*/  FMUL.FTZ R0, R5, R4 ;  /* 0x0000000405007220 */ /* 0x000fe20000410000 */
[----:B------:R-:W-:-:S03]  /*0750*/  FMUL.FTZ R4, R4, 0.5 ;  /* 0x3f00000004047820 */ /* 0x000fc60000410000 */
[----:B------:R-:W-:-:S04]  /*0760*/  FFMA R5, -R0, R0, R5 ;  /* 0x0000000000057223 */ /* 0x000fc80000000105 */
[----:B------:R-:W-:-:S07]  /*0770*/  FFMA R0, R5, R4, R0 ;  /* 0x0000000405007223 */ /* 0x000fce0000000000 */
.L_x_10:
        /* <DEDUP_REMOVED lines=17> */
.L_x_11:
[----:B------:R-:W-:Y:S01]  /*0890*/  FMUL.FTZ R0, R5, R4 ;  /* 0x0000000405007220 */ /* 0x000fe20000410000 */
[----:B------:R-:W-:-:S03]  /*08a0*/  FMUL.FTZ R4, R4, 0.5 ;  /* 0x3f00000004047820 */ /* 0x000fc60000410000 */
[----:B------:R-:W-:-:S04]  /*08b0*/  FFMA R5, -R0, R0, R5 ;  /* 0x0000000000057223 */ /* 0x000fc80000000105 */
[----:B------:R-:W-:-:S07]  /*08c0*/  FFMA R0, R5, R4, R0 ;  /* 0x0000000405007223 */ /* 0x000fce0000000000 */
.L_x_12:
        /* <DEDUP_REMOVED lines=17> */
.L_x_13:
[----:B------:R-:W-:Y:S01]  /*09e0*/  FMUL.FTZ R0, R5, R4 ;  /* 0x0000000405007220 */ /* 0x000fe20000410000 */
[----:B------:R-:W-:-:S03]  /*09f0*/  FMUL.FTZ R4, R4, 0.5 ;  /* 0x3f00000004047820 */ /* 0x000fc60000410000 */
[----:B------:R-:W-:-:S04]  /*0a00*/  FFMA R5, -R0, R0, R5 ;  /* 0x0000000000057223 */ /* 0x000fc80000000105 */
[----:B------:R-:W-:-:S07]  /*0a10*/  FFMA R0, R5, R4, R0 ;  /* 0x0000000405007223 */ /* 0x000fce0000000000 */
.L_x_14:
[----:B------:R-:W-:-:S13]  /*0a20*/  FSETP.GT.AND P0, PT, R0, 1024, PT ;  /* 0x448000000000780b */ /* 0x000fda0003f04000 */
[----:B------:R-:W-:Y:S05]  /*0a30*/  @P0 BRA `(.L_x_2) ;  /* 0x0000000000600947 */ /* 0x000fea0003800000 */
[----:B------:R-:W-:Y:S01]  /*0a40*/  FADD R10, R10, -R13 ;  /* 0x8000000d0a0a7221 */ /* 0x000fe20000000000 */
[----:B------:R-:W-:-:S03]  /*0a50*/  FADD R11, R11, R11 ;  /* 0x0000000b0b0b7221 */ /* 0x000fc60000000000 */
[----:B------:R-:W-:Y:S01]  /*0a60*/  FADD R10, R10, -0.80000001192092895508 ;  /* 0xbf4ccccd0a0a7421 */ /* 0x000fe20000000000 */
[----:B------:R-:W-:-:S03]  /*0a70*/  FFMA R11, R12, R11, 0.15600000321865081787 ;  /* 0x3e1fbe770c0b7423 */ /* 0x000fc6000000000b */
[----:B------:R-:W-:-:S04]  /*0a80*/  FMUL R0, R10, R10 ;  /* 0x0000000a0a007220 */ /* 0x000fc80000400000 */
[----:B------:R-:W-:-:S04]  /*0a90*/  FFMA R5, R11, R11, R0 ;  /* 0x0000000b0b057223 */ /* 0x000fc80000000000 */
        /* <DEDUP_REMOVED lines=8> */
.L_x_15:
[----:B------:R-:W-:Y:S01]  /*0b20*/  FMUL.FTZ R0, R5, R4 ;  /* 0x0000000405007220 */ /* 0x000fe20000410000 */
[----:B------:R-:W-:-:S03]  /*0b30*/  FMUL.FTZ R4, R4, 0.5 ;  /* 0x3f00000004047820 */ /* 0x000fc60000410000 */
[----:B------:R-:W-:-:S04]  /*0b40*/  FFMA R5, -R0, R0, R5 ;  /* 0x0000000000057223 */ /* 0x000fc80000000105 */
[----:B------:R-:W-:-:S07]  /*0b50*/  FFMA R0, R5, R4, R0 ;  /* 0x0000000405007223 */ /* 0x000fce0000000000 */
.L_x_16:
[----:B------:R-:W-:-:S13]  /*0b60*/  FSETP.GT.AND P0, PT, R0, 1024, PT ;  /* 0x448000000000780b */ /* 0x000fda0003f04000 */
[----:B------:R-:W-:Y:S05]  /*0b70*/  @P0 BRA `(.L_x_2) ;  /* 0x0000000000100947 */ /* 0x000fea0003800000 */
[----:B------:R-:W-:-:S04]  /*0b80*/  UIADD3 UR4, UPT, UPT, UR4, 0x8, URZ ;  /* 0x0000000804047890 */ /* 0x000fc8000fffe0ff */
[----:B------:R-:W-:-:S09]  /*0b90*/  UISETP.NE.AND UP0, UPT, UR4, 0x100, UPT ;  /* 0x000001000400788c */ /* 0x000fd2000bf05270 */
[----:B------:R-:W-:Y:S05]  /*0ba0*/  BRA.U UP0, `(.L_x_17) ;  /* 0xfffffff500507547 */ /* 0x000fea000b83ffff */
[----:B------:R-:W-:-:S07]  /*0bb0*/  HFMA2 R3, -RZ, RZ, 0, 5.9604644775390625e-08 ;  /* 0x00000001ff037431 */ /* 0x000fce00000001ff */
.L_x_2:
[----:B------:R-:W0:Y:S02]  /*0bc0*/  LDC.64 R4, c[0x0][0x380] ;  /* 0x0000e000ff047b82 */ /* 0x000e240000000a00 */
[----:B0-----:R-:W-:-:S05]  /*0bd0*/  IMAD.WIDE.U32 R4, R2, 0x4, R4 ;  /* 0x0000000402047825 */ /* 0x001fca00078e0004 */
[----:B------:R-:W-:Y:S01]  /*0be0*/  STG.E desc[UR6][R4.64], R3 ;  /* 0x0000000304007986 */ /* 0x000fe2000c101906 */
[----:B------:R-:W-:Y:S05]  /*0bf0*/  EXIT ;  /* 0x000000000000794d */ /* 0x000fea0003800000 */
        .weak           $__internal_0_$__cuda_sm20_sqrt_rn_f32_slowpath
        .type           $__internal_0_$__cuda_sm20_sqrt_rn_f32_slowpath,@function
        .size           $__internal_0_$__cuda_sm20_sqrt_rn_f32_slowpath,(.L_x_20 - $__internal_0_$__cuda_sm20_sqrt_rn_f32_slowpath)
$__internal_0_$__cuda_sm20_sqrt_rn_f32_slowpath:
[----:B------:R-:W-:-:S13]  /*0c00*/  LOP3.LUT P0, RZ, R0, 0x7fffffff, RZ, 0xc0, !PT ;  /* 0x7fffffff00ff7812 */ /* 0x000fda000780c0ff */
[----:B------:R-:W-:Y:S01]  /*0c10*/  @!P0 MOV R6, R0 ;  /* 0x0000000000068202 */ /* 0x000fe20000000f00 */
[----:B------:R-:W-:Y:S06]  /*0c20*/  @!P0 BRA `(.L_x_18) ;  /* 0x0000000000448947 */ /* 0x000fec0003800000 */
[----:B------:R-:W-:-:S13]  /*0c30*/  FSETP.GEU.FTZ.AND P0, PT, R0, RZ, PT ;  /* 0x000000ff0000720b */ /* 0x000fda0003f1e000 */
[----:B------:R-:W-:Y:S01]  /*0c40*/  @!P0 MOV R6, 0x7fffffff ;  /* 0x7fffffff00068802 */ /* 0x000fe20000000f00 */
[----:B------:R-:W-:Y:S06]  /*0c50*/  @!P0 BRA `(.L_x_18) ;  /* 0x0000000000388947 */ /* 0x000fec0003800000 */
[----:B------:R-:W-:-:S13]  /*0c60*/  FSETP.GTU.FTZ.AND P0, PT, |R0|, +INF , PT ;  /* 0x7f8000000000780b */ /* 0x000fda0003f1c200 */
[----:B------:R-:W-:Y:S01]  /*0c70*/  @P0 FADD.FTZ R6, R0, 1 ;  /* 0x3f80000000060421 */ /* 0x000fe20000010000 */
[----:B------:R-:W-:Y:S06]  /*0c80*/  @P0 BRA `(.L_x_18) ;  /* 0x00000000002c0947 */ /* 0x000fec0003800000 */
[----:B------:R-:W-:-:S13]  /*0c90*/  FSETP.NEU.FTZ.AND P0, PT, |R0|, +INF , PT ;  /* 0x7f8000000000780b */ /* 0x000fda0003f1d200 */
[----:B------:R-:W-:Y:S01]  /*0ca0*/  @!P0 MOV R6, R0 ;  /* 0x0000000000068202 */ /* 0x000fe20000000f00 */
[----:B------:R-:W-:Y:S06]  /*0cb0*/  @!P0 BRA `(.L_x_18) ;  /* 0x0000000000208947 */ /* 0x000fec0003800000 */
[----:B------:R-:W-:-:S04]  /*0cc0*/  FFMA R5, R0, 1.84467440737095516160e+19, RZ ;  /* 0x5f80000000057823 */ /* 0x000fc800000000ff */
[----:B------:R-:W0:Y:S02]  /*0cd0*/  MUFU.RSQ R8, R5 ;  /* 0x0000000500087308 */ /* 0x000e240000001400 */
[----:B0-----:R-:W-:Y:S01]  /*0ce0*/  FMUL.FTZ R0, R5, R8 ;  /* 0x0000000805007220 */ /* 0x001fe20000410000 */
[----:B------:R-:W-:-:S03]  /*0cf0*/  FMUL.FTZ R7, R8, 0.5 ;  /* 0x3f00000008077820 */ /* 0x000fc60000410000 */
[----:B------:R-:W-:-:S04]  /*0d00*/  FADD.FTZ R6, -R0, -RZ ;  /* 0x800000ff00067221 */ /* 0x000fc80000010100 */
[----:B------:R-:W-:-:S04]  /*0d10*/  FFMA R9, R0, R6, R5 ;  /* 0x0000000600097223 */ /* 0x000fc80000000005 */
[----:B------:R-:W-:-:S04]  /*0d20*/  FFMA R7, R9, R7, R0 ;  /* 0x0000000709077223 */ /* 0x000fc80000000000 */
[----:B------:R-:W-:-:S07]  /*0d30*/  FMUL.FTZ R6, R7, 2.3283064365386962891e-10 ;  /* 0x2f80000007067820 */ /* 0x000fce0000410000 */
.L_x_18:
[----:B------:R-:W-:Y:S01]  /*0d40*/  HFMA2 R5, -RZ, RZ, 0, 0 ;  /* 0x00000000ff057431 */ /* 0x000fe200000001ff */
[----:B------:R-:W-:-:S03]  /*0d50*/  MOV R0, R6 ;  /* 0x0000000600007202 */ /* 0x000fc60000000f00 */
[----:B------:R-:W-:Y:S05]  /*0d60*/  RET.REL.NODEC R4 `(_Z19construct_julia_setPif) ;  /* 0xfffffff004a47950 */ /* 0x000fea0003c3ffff */
.L_x_19:
[----:B------:R-:W-:-:S00]  /*0d70*/  BRA `(.L_x_19) ;  /* 0xfffffffc00fc7947 */ /* 0x000fc0000383ffff */
[----:B------:R-:W-:-:S00]  /*0d80*/  NOP ;  /* 0x0000000000007918 */ /* 0x000fc00000000000 */
[----:B------:R-:W-:-:S00]  /*0d90*/  NOP ;  /* 0x0000000000007918 */ /* 0x000fc00000000000 */
[----:B------:R-:W-:-:S00]  /*0da0*/  NOP ;  /* 0x0000000000007918 */ /* 0x000fc00000000000 */
[----:B------:R-:W-:-:S00]  /*0db0*/  NOP ;  /* 0x0000000000007918 */ /* 0x000fc00000000000 */
[----:B------:R-:W-:-:S00]  /*0dc0*/  NOP ;  /* 0x0000000000007918 */ /* 0x000fc00000000000 */
[----:B------:R-:W-:-:S00]  /*0dd0*/  NOP ;  /* 0x0000000000007918 */ /* 0x000fc00000000000 */
[----:B------:R-:W-:-:S00]  /*0de0*/  NOP ;  /* 0x0000000000007918 */ /* 0x000fc00000000000 */
[----:B------:R-:W-:-:S00]  /*0df0*/  NOP ;  /* 0x0000000000007918 */ /* 0x000fc00000000000 */
.L_x_20:


//--------------------- .nv.shared.reserved.0     --------------------------
	.section	.nv.shared.reserved.0,"aw",@nobits
	.weak		__nv_reservedSMEM_offset_0_alias
	.size		__nv_reservedSMEM_offset_0_alias, 0, 64
	.other		__nv_reservedSMEM_offset_0_alias,@"STO_CUDA_RESERVED_SHARED STV_DEFAULT"
__nv_reservedSMEM_offset_0_alias:
	.zero		0
	.zero		64


//--------------------- .nv.constant0._Z19construct_julia_setPif --------------------------
	.section	.nv.constant0._Z19construct_julia_setPif,"a",@progbits
	.sectionflags	@""
	.align	4
.nv.constant0._Z19construct_julia_setPif:
	.zero		908


//--------------------- SYMBOLS --------------------------

	.type		.nv.reservedSmem.offset0,@object
	.size		.nv.reservedSmem.offset0,0x4
